//
// Generated by NVIDIA NVVM Compiler
//
// Compiler Build ID: CL-36424714
// Cuda compilation tools, release 13.0, V13.0.88
// Based on NVVM 20.0.0
//

.version 9.0
.target sm_100
.address_size 64

	// .globl	_Z3sumPi
.extern .func  (.param .b32 func_retval0) vprintf
(
	.param .b64 vprintf_param_0,
	.param .b64 vprintf_param_1
)
;
.global .align 1 .b8 $str[5] = {37, 100, 92, 110};

.visible .entry _Z3sumPi(
	.param .u64 .ptr .align 1 _Z3sumPi_param_0
)
{
	.local .align 8 .b8 	__local_depot0[8];
	.reg .b64 	%SP;
	.reg .b64 	%SPL;
	.reg .pred 	%p<3>;
	.reg .b32 	%r<21>;
	.reg .b64 	%rd<12>;

	mov.u64 	%SPL, __local_depot0;
	cvta.local.u64 	%SP, %SPL;
	ld.param.u64 	%rd3, [_Z3sumPi_param_0];
	cvta.to.global.u64 	%rd1, %rd3;
	add.u64 	%rd4, %SP, 0;
	add.u64 	%rd2, %SPL, 0;
	mov.u32 	%r1, %tid.x;
	mov.u32 	%r19, %ntid.x;
	shl.b32 	%r3, %r1, 1;
	mov.b32 	%r20, 1;
	mov.u64 	%rd9, $str;
$L__BB0_1:
	setp.ge.u32 	%p1, %r1, %r19;
	@%p1 bra 	$L__BB0_3;
	mul.lo.s32 	%r9, %r3, %r20;
	add.s32 	%r10, %r9, %r20;
	mul.wide.u32 	%rd5, %r9, 4;
	add.s64 	%rd6, %rd1, %rd5;
	ld.global.u32 	%r11, [%rd6];
	mul.wide.u32 	%rd7, %r10, 4;
	add.s64 	%rd8, %rd1, %rd7;
	ld.global.u32 	%r12, [%rd8];
	add.s32 	%r13, %r12, %r11;
	st.local.u32 	[%rd2], %r13;
	cvta.global.u64 	%rd10, %rd9;
	{ // callseq 0, 0
	.param .b64 param0;
	st.param.b64 	[param0], %rd10;
	.param .b64 param1;
	st.param.b64 	[param1], %rd4;
	.param .b32 retval0;
	call.uni (retval0), 
	vprintf, 
	(
	param0, 
	param1
	);
	ld.param.b32 	%r14, [retval0];
	} // callseq 0
	ld.global.u32 	%r16, [%rd8];
	ld.global.u32 	%r17, [%rd6];
	add.s32 	%r18, %r17, %r16;
	st.global.u32 	[%rd6], %r18;
$L__BB0_3:
	shl.b32 	%r20, %r20, 1;
	shr.u32 	%r7, %r19, 1;
	setp.gt.u32 	%p2, %r19, 1;
	mov.u32 	%r19, %r7;
	@%p2 bra 	$L__BB0_1;
	ret;

}


// ===== COMPILED SASS (sm_100) =====

	.target	sm_100

	.elftype	@"ET_EXEC"


//--------------------- .note.nv.tkinfo           --------------------------
	.section	.note.nv.tkinfo,"",@"SHT_NOTE"
	.sectionflags	@"SHF_NOTE_NV_TKINFO"
	.tkinfo
        /*0018*/ 	.word	0x00000002
        /*0030*/ 	.string	""
        /*0030*/ 	.string	"ptxas"
        /*0030*/ 	.string	"Cuda compilation tools, release 13.0, V13.0.88"
        /*0030*/ 	.string	"Build cuda_13.0.r13.0/compiler.36424714_0"
        /*0030*/ 	.string	"-arch sm_100 -m 64 "



//--------------------- .note.nv.cuinfo           --------------------------
	.section	.note.nv.cuinfo,"",@"SHT_NOTE"
	.sectionflags	@"SHF_NOTE_NV_CUINFO"
        /*0018*/ 	.short	0x0002
        /*001a*/ 	.short	0x0064
        /*001c*/ 	.short	0x0082
	.zero		2


//--------------------- .nv.info                  --------------------------
	.section	.nv.info,"",@"SHT_CUDA_INFO"
	.align	4


	//----- nvinfo : EIATTR_REGCOUNT
	.align		4
        /*0000*/ 	.byte	0x04, 0x2f
        /*0002*/ 	.short	(.L_2 - .L_1)
	.align		4
.L_1:
        /*0004*/ 	.word	index@(_Z3sumPi)
        /*0008*/ 	.word	0x0000001d


	//----- nvinfo : EIATTR_FRAME_SIZE
	.align		4
.L_2:
        /*000c*/ 	.byte	0x04, 0x11
        /*000e*/ 	.short	(.L_4 - .L_3)
	.align		4
.L_3:
        /*0010*/ 	.word	index@(_Z3sumPi)
        /*0014*/ 	.word	0x00000008


	//----- nvinfo : EIATTR_MIN_STACK_SIZE
	.align		4
.L_4:
        /*0018*/ 	.byte	0x04, 0x12
        /*001a*/ 	.short	(.L_6 - .L_5)
	.align		4
.L_5:
        /*001c*/ 	.word	index@(_Z3sumPi)
        /*0020*/ 	.word	0x00000008
.L_6:


//--------------------- .nv.compat                --------------------------
	.section	.nv.compat,"",@"SHT_CUDA_COMPAT_INFO"
	.align	4
        /*0000*/ 	.byte	0x02, 0x09, 0x00, 0x00, 0x02, 0x02, 0x01, 0x00, 0x02, 0x05, 0x05, 0x00, 0x03, 0x07, 0x01, 0x01
        /*0010*/ 	.byte	0x02, 0x03, 0x00, 0x00, 0x02, 0x06, 0x01, 0x00, 0x04, 0x0b, 0x08, 0x00, 0x09, 0x00, 0x00, 0x00
        /*0020*/ 	.byte	0x00, 0x00, 0x00, 0x00


//--------------------- .nv.info._Z3sumPi         --------------------------
	.section	.nv.info._Z3sumPi,"",@"SHT_CUDA_INFO"
	.sectionflags	@""
	.align	4


	//----- nvinfo : EIATTR_CUDA_API_VERSION
	.align		4
        /*0000*/ 	.byte	0x04, 0x37
        /*0002*/ 	.short	(.L_8 - .L_7)
.L_7:
        /*0004*/ 	.word	0x00000082


	//----- nvinfo : EIATTR_KPARAM_INFO
	.align		4
.L_8:
        /*0008*/ 	.byte	0x04, 0x17
        /*000a*/ 	.short	(.L_10 - .L_9)
.L_9:
        /*000c*/ 	.word	0x00000000
        /*0010*/ 	.short	0x0000
        /*0012*/ 	.short	0x0000
        /*0014*/ 	.byte	0x00, 0xf5, 0x21, 0x00


	//----- nvinfo : EIATTR_SPARSE_MMA_MASK
	.align		4
.L_10:
        /*0018*/ 	.byte	0x03, 0x50
        /*001a*/ 	.short	0x0000


	//----- nvinfo : EIATTR_MAXREG_COUNT
	.align		4
        /*001c*/ 	.byte	0x03, 0x1b
        /*001e*/ 	.short	0x00ff


	//----- nvinfo : EIATTR_EXTERNS
	.align		4
        /*0020*/ 	.byte	0x04, 0x0f
        /*0022*/ 	.short	(.L_12 - .L_11)


	//   ....[0]....
	.align		4
.L_11:
        /*0024*/ 	.word	index@(vprintf)


	//----- nvinfo : EIATTR_MERCURY_ISA_VERSION
	.align		4
.L_12:
        /*0028*/ 	.byte	0x03, 0x5f
        /*002a*/ 	.short	0x0101


	//----- nvinfo : EIATTR_VRC_CTA_INIT_COUNT
	.align		4
        /*002c*/ 	.byte	0x02, 0x4a
	.zero		1
	.zero		1


	//----- nvinfo : EIATTR_SYSCALL_OFFSETS
	.align		4
        /*0030*/ 	.byte	0x04, 0x46
        /*0032*/ 	.short	(.L_14 - .L_13)


	//   ....[0]....
.L_13:
        /*0034*/ 	.word	0x00000200


	//----- nvinfo : EIATTR_EXIT_INSTR_OFFSETS
	.align		4
.L_14:
        /*0038*/ 	.byte	0x04, 0x1c
        /*003a*/ 	.short	(.L_16 - .L_15)


	//   ....[0]....
.L_15:
        /*003c*/ 	.word	0x000002a0


	//----- nvinfo : EIATTR_CRS_STACK_SIZE
	.align		4
.L_16:
        /*0040*/ 	.byte	0x04, 0x1e
        /*0042*/ 	.short	(.L_18 - .L_17)
.L_17:
        /*0044*/ 	.word	0x00000000


	//----- nvinfo : EIATTR_CBANK_PARAM_SIZE
	.align		4
.L_18:
        /*0048*/ 	.byte	0x03, 0x19
        /*004a*/ 	.short	0x0008


	//----- nvinfo : EIATTR_PARAM_CBANK
	.align		4
        /*004c*/ 	.byte	0x04, 0x0a
        /*004e*/ 	.short	(.L_20 - .L_19)
	.align		4
.L_19:
        /*0050*/ 	.word	index@(.nv.constant0._Z3sumPi)
        /*0054*/ 	.short	0x0380
        /*0056*/ 	.short	0x0008


	//----- nvinfo : EIATTR_SW_WAR
	.align		4
.L_20:
        /*0058*/ 	.byte	0x04, 0x36
        /*005a*/ 	.short	(.L_22 - .L_21)
.L_21:
        /*005c*/ 	.word	0x00000008
.L_22:


//--------------------- .nv.callgraph             --------------------------
	.section	.nv.callgraph,"",@"SHT_CUDA_CALLGRAPH"
	.align	4
	.sectionentsize	8
	.align		4
        /*0000*/ 	.word	0x00000000
	.align		4
        /*0004*/ 	.word	0xffffffff
	.align		4
        /*0008*/ 	.word	index@(_Z3sumPi)
	.align		4
        /*000c*/ 	.word	index@(vprintf)
	.align		4
        /*0010*/ 	.word	0x00000000
	.align		4
        /*0014*/ 	.word	0xfffffffe
	.align		4
        /*0018*/ 	.word	0x00000000
	.align		4
        /*001c*/ 	.word	0xfffffffd
	.align		4
        /*0020*/ 	.word	0x00000000
	.align		4
        /*0024*/ 	.word	0xfffffffc


//--------------------- .nv.constant4             --------------------------
	.section	.nv.constant4,"a",@progbits
	.align	8
	.align		8
.nv.constant4:
        /*0000*/ 	.dword	vprintf
	.align		8
        /*0008*/ 	.dword	$str


//--------------------- .text._Z3sumPi            --------------------------
	.section	.text._Z3sumPi,"ax",@progbits
	.align	128
        .global         _Z3sumPi
        .type           _Z3sumPi,@function
        .size           _Z3sumPi,(.L_x_5 - _Z3sumPi)
        .other          _Z3sumPi,@"STO_CUDA_ENTRY STV_DEFAULT"
_Z3sumPi:
.text._Z3sumPi:
[----:B------:R-:W0:Y:S01]  /*0000*/  LDC R1, c[0x0][0x37c] ;  /* 0x0000df00ff017b82 */ /* 0x000e220000000800 */
[----:B------:R-:W1:Y:S01]  /*0010*/  S2R R26, SR_TID.X ;  /* 0x00000000001a7919 */ /* 0x000e620000002100 */
[----:B------:R-:W2:Y:S01]  /*0020*/  LDCU UR4, c[0x0][0x2f8] ;  /* 0x00005f00ff0477ac */ /* 0x000ea20008000800 */
[----:B0-----:R-:W-:Y:S02]  /*0030*/  VIADD R1, R1, 0xfffffff8 ;  /* 0xfffffff801017836 */ /* 0x001fe40000000000 */
[----:B------:R-:W-:Y:S01]  /*0040*/  IMAD.MOV.U32 R25, RZ, RZ, 0x1 ;  /* 0x00000001ff197424 */ /* 0x000fe200078e00ff */
[----:B------:R-:W0:Y:S01]  /*0050*/  LDCU UR5, c[0x0][0x2fc] ;  /* 0x00005f80ff0577ac */ /* 0x000e220008000800 */
[----:B------:R-:W3:Y:S01]  /*0060*/  LDCU UR6, c[0x0][0x360] ;  /* 0x00006c00ff0677ac */ /* 0x000ee20008000800 */
[----:B------:R-:W4:Y:S01]  /*0070*/  LDCU.64 UR36, c[0x0][0x358] ;  /* 0x00006b00ff2477ac */ /* 0x000f220008000a00 */
[----:B--2---:R-:W-:-:S05]  /*0080*/  IADD3 R22, P0, PT, R1, UR4, RZ ;  /* 0x0000000401167c10 */ /* 0x004fca000ff1e0ff */
[----:B0-----:R-:W-:Y:S01]  /*0090*/  IMAD.X R2, RZ, RZ, UR5, P0 ;  /* 0x00000005ff027e24 */ /* 0x001fe200080e06ff */
[----:B---3--:R-:W-:Y:S02]  /*00a0*/  MOV R23, UR6 ;  /* 0x0000000600177c02 */ /* 0x008fe40008000f00 */
[----:B-1--4-:R-:W-:-:S07]  /*00b0*/  SHF.L.U32 R24, R26, 0x1, RZ ;  /* 0x000000011a187819 */ /* 0x012fce00000006ff */
.L_x_3:
[----:B------:R-:W-:Y:S01]  /*00c0*/  ISETP.GE.U32.AND P0, PT, R26, R23, PT ;  /* 0x000000171a00720c */ /* 0x000fe20003f06070 */
[----:B------:R-:W-:-:S12]  /*00d0*/  BSSY.RECONVERGENT B6, `(.L_x_0) ;  /* 0x0000018000067945 */ /* 0x000fd80003800200 */
[----:B0-----:R-:W-:Y:S05]  /*00e0*/  @P0 BRA `(.L_x_1) ;  /* 0x0000000000580947 */ /* 0x001fea0003800000 */
[----:B------:R-:W0:Y:S01]  /*00f0*/  LDC.64 R16, c[0x0][0x380] ;  /* 0x0000e000ff107b82 */ /* 0x000e220000000a00 */
[----:B------:R-:W-:Y:S01]  /*0100*/  IMAD R18, R24, R25, RZ ;  /* 0x0000001918127224 */ /* 0x000fe200078e02ff */
[----:B------:R-:W-:Y:S01]  /*0110*/  MOV R8, 0x0 ;  /* 0x0000000000087802 */ /* 0x000fe20000000f00 */
[----:B------:R-:W1:Y:S02]  /*0120*/  LDCU.64 UR4, c[0x4][0x8] ;  /* 0x01000100ff0477ac */ /* 0x000e640008000a00 */
[C---:B------:R-:W-:Y:S02]  /*0130*/  IMAD.IADD R3, R18.reuse, 0x1, R25 ;  /* 0x0000000112037824 */ /* 0x040fe400078e0219 */
[----:B0-----:R-:W-:-:S04]  /*0140*/  IMAD.WIDE.U32 R18, R18, 0x4, R16 ;  /* 0x0000000412127825 */ /* 0x001fc800078e0010 */
[----:B------:R-:W-:Y:S01]  /*0150*/  IMAD.WIDE.U32 R16, R3, 0x4, R16 ;  /* 0x0000000403107825 */ /* 0x000fe200078e0010 */
[----:B------:R-:W2:Y:S04]  /*0160*/  LDG.E R0, desc[UR36][R18.64] ;  /* 0x0000002412007981 */ /* 0x000ea8000c1e1900 */
[----:B------:R-:W2:Y:S01]  /*0170*/  LDG.E R3, desc[UR36][R16.64] ;  /* 0x0000002410037981 */ /* 0x000ea2000c1e1900 */
[----:B------:R-:W0:Y:S01]  /*0180*/  LDC.64 R8, c[0x4][R8] ;  /* 0x0100000008087b82 */ /* 0x000e220000000a00 */
[----:B-1----:R-:W-:Y:S01]  /*0190*/  IMAD.U32 R4, RZ, RZ, UR4 ;  /* 0x00000004ff047e24 */ /* 0x002fe2000f8e00ff */
[----:B------:R-:W-:Y:S01]  /*01a0*/  MOV R5, UR5 ;  /* 0x0000000500057c02 */ /* 0x000fe20008000f00 */
[----:B------:R-:W-:Y:S01]  /*01b0*/  IMAD.MOV.U32 R6, RZ, RZ, R22 ;  /* 0x000000ffff067224 */ /* 0x000fe200078e0016 */
[----:B------:R-:W-:-:S02]  /*01c0*/  MOV R7, R2 ;  /* 0x0000000200077202 */ /* 0x000fc40000000f00 */
[----:B--2---:R-:W-:-:S05]  /*01d0*/  IADD3 R0, PT, PT, R0, R3, RZ ;  /* 0x0000000300007210 */ /* 0x004fca0007ffe0ff */
[----:B0-----:R1:W-:Y:S02]  /*01e0*/  STL [R1], R0 ;  /* 0x0000000001007387 */ /* 0x0013e40000100800 */
[----:B------:R-:W-:-:S07]  /*01f0*/  LEPC R20, `(.L_x_2) ;  /* 0x000000001014794e */ /* 0x000fce0000000000 */
[----:B-1----:R-:W-:Y:S05]  /*0200*/  CALL.ABS.NOINC R8 ;  /* 0x0000000008007343 */ /* 0x002fea0003c00000 */
.L_x_2:
[----:B------:R-:W2:Y:S04]  /*0210*/  LDG.E R16, desc[UR36][R16.64] ;  /* 0x0000002410107981 */ /* 0x000ea8000c1e1900 */
[----:B------:R-:W2:Y:S02]  /*0220*/  LDG.E R3, desc[UR36][R18.64] ;  /* 0x0000002412037981 */ /* 0x000ea4000c1e1900 */
[----:B--2---:R-:W-:-:S05]  /*0230*/  IMAD.IADD R3, R16, 0x1, R3 ;  /* 0x0000000110037824 */ /* 0x004fca00078e0203 */
[----:B------:R0:W-:Y:S02]  /*0240*/  STG.E desc[UR36][R18.64], R3 ;  /* 0x0000000312007986 */ /* 0x0001e4000c101924 */
.L_x_1:
[----:B------:R-:W-:Y:S05]  /*0250*/  BSYNC.RECONVERGENT B6 ;  /* 0x0000000000067941 */ /* 0x000fea0003800200 */
.L_x_0:
[----:B------:R-:W-:Y:S02]  /*0260*/  ISETP.GT.U32.AND P0, PT, R23, 0x1, PT ;  /* 0x000000011700780c */ /* 0x000fe40003f04070 */
[----:B------:R-:W-:Y:S02]  /*0270*/  SHF.R.U32.HI R23, RZ, 0x1, R23 ;  /* 0x00000001ff177819 */ /* 0x000fe40000011617 */
[----:B------:R-:W-:-:S09]  /*0280*/  SHF.L.U32 R25, R25, 0x1, RZ ;  /* 0x0000000119197819 */ /* 0x000fd200000006ff */
[----:B------:R-:W-:Y:S05]  /*0290*/  @P0 BRA `(.L_x_3) ;  /* 0xfffffffc00880947 */ /* 0x000fea000383ffff */
[----:B------:R-:W-:Y:S05]  /*02a0*/  EXIT ;  /* 0x000000000000794d */ /* 0x000fea0003800000 */
.L_x_4:
[----:B------:R-:W-:-:S00]  /*02b0*/  BRA `(.L_x_4) ;  /* 0xfffffffc00fc7947 */ /* 0x000fc0000383ffff */
[----:B------:R-:W-:-:S00]  /*02c0*/  NOP ;  /* 0x0000000000007918 */ /* 0x000fc00000000000 */
        /* <DEDUP_REMOVED lines=11> */
.L_x_5:


//--------------------- .nv.global.init           --------------------------
	.section	.nv.global.init,"aw",@progbits
.nv.global.init:
	.type		$str,@object
	.size		$str,(.L_0 - $str)
$str:
        /*0000*/ 	.byte	0x25, 0x64, 0x5c, 0x6e, 0x00
.L_0:


//--------------------- .nv.shared.reserved.0     --------------------------
	.section	.nv.shared.reserved.0,"aw",@nobits
	.weak		__nv_reservedSMEM_offset_0_alias
	.size		__nv_reservedSMEM_offset_0_alias, 0, 64
	.other		__nv_reservedSMEM_offset_0_alias,@"STO_CUDA_RESERVED_SHARED STV_DEFAULT"
__nv_reservedSMEM_offset_0_alias:
	.zero		0
	.zero		64


//--------------------- .nv.constant0._Z3sumPi    --------------------------
	.section	.nv.constant0._Z3sumPi,"a",@progbits
	.sectionflags	@""
	.align	4
.nv.constant0._Z3sumPi:
	.zero		904


//--------------------- SYMBOLS --------------------------

	.type		.nv.reservedSmem.offset0,@object
	.size		.nv.reservedSmem.offset0,0x4
	.type		vprintf,@function
